//
// Generated by NVIDIA NVVM Compiler
//
// Compiler Build ID: CL-36424714
// Cuda compilation tools, release 13.0, V13.0.88
// Based on NVVM 20.0.0
//

.version 9.0
.target sm_100
.address_size 64

	// .globl	_Z10bfs_kerneliiPiS_S_Pbi

.visible .entry _Z10bfs_kerneliiPiS_S_Pbi(
	.param .u32 _Z10bfs_kerneliiPiS_S_Pbi_param_0,
	.param .u32 _Z10bfs_kerneliiPiS_S_Pbi_param_1,
	.param .u64 .ptr .align 1 _Z10bfs_kerneliiPiS_S_Pbi_param_2,
	.param .u64 .ptr .align 1 _Z10bfs_kerneliiPiS_S_Pbi_param_3,
	.param .u64 .ptr .align 1 _Z10bfs_kerneliiPiS_S_Pbi_param_4,
	.param .u64 .ptr .align 1 _Z10bfs_kerneliiPiS_S_Pbi_param_5,
	.param .u32 _Z10bfs_kerneliiPiS_S_Pbi_param_6
)
{
	.reg .pred 	%p<8>;
	.reg .b16 	%rs<2>;
	.reg .b32 	%r<24>;
	.reg .b64 	%rd<17>;

	ld.param.u32 	%r11, [_Z10bfs_kerneliiPiS_S_Pbi_param_0];
	ld.param.u64 	%rd7, [_Z10bfs_kerneliiPiS_S_Pbi_param_2];
	ld.param.u64 	%rd8, [_Z10bfs_kerneliiPiS_S_Pbi_param_3];
	ld.param.u64 	%rd10, [_Z10bfs_kerneliiPiS_S_Pbi_param_4];
	ld.param.u64 	%rd9, [_Z10bfs_kerneliiPiS_S_Pbi_param_5];
	ld.param.u32 	%r10, [_Z10bfs_kerneliiPiS_S_Pbi_param_6];
	cvta.to.global.u64 	%rd1, %rd10;
	mov.u32 	%r12, %tid.x;
	mov.u32 	%r13, %ctaid.x;
	mov.u32 	%r14, %ntid.x;
	mad.lo.s32 	%r1, %r13, %r14, %r12;
	setp.ge.s32 	%p1, %r1, %r11;
	@%p1 bra 	$L__BB0_7;
	mul.wide.s32 	%rd11, %r1, 4;
	add.s64 	%rd2, %rd1, %rd11;
	ld.global.u32 	%r15, [%rd2];
	setp.ne.s32 	%p2, %r15, %r10;
	@%p2 bra 	$L__BB0_7;
	cvta.to.global.u64 	%rd12, %rd7;
	add.s64 	%rd3, %rd12, %rd11;
	ld.global.u32 	%r22, [%rd3];
	ld.global.u32 	%r23, [%rd3+4];
	setp.ge.s32 	%p3, %r22, %r23;
	@%p3 bra 	$L__BB0_7;
	cvta.to.global.u64 	%rd4, %rd8;
	cvta.to.global.u64 	%rd5, %rd9;
$L__BB0_4:
	mul.wide.s32 	%rd14, %r22, 4;
	add.s64 	%rd15, %rd4, %rd14;
	ld.global.u32 	%r16, [%rd15];
	mul.wide.s32 	%rd16, %r16, 4;
	add.s64 	%rd6, %rd1, %rd16;
	ld.global.u32 	%r17, [%rd6];
	setp.ne.s32 	%p4, %r17, -1;
	ld.global.u32 	%r19, [%rd2];
	add.s32 	%r6, %r19, 1;
	setp.le.s32 	%p5, %r17, %r6;
	and.pred  	%p6, %p4, %p5;
	@%p6 bra 	$L__BB0_6;
	st.global.u32 	[%rd6], %r6;
	mov.b16 	%rs1, 1;
	st.global.u8 	[%rd5], %rs1;
	ld.global.u32 	%r23, [%rd3+4];
$L__BB0_6:
	add.s32 	%r22, %r22, 1;
	setp.lt.s32 	%p7, %r22, %r23;
	@%p7 bra 	$L__BB0_4;
$L__BB0_7:
	ret;

}


// ===== COMPILED SASS (sm_100) =====

	.target	sm_100

	.elftype	@"ET_EXEC"


//--------------------- .note.nv.tkinfo           --------------------------
	.section	.note.nv.tkinfo,"",@"SHT_NOTE"
	.sectionflags	@"SHF_NOTE_NV_TKINFO"
	.tkinfo
        /*0018*/ 	.word	0x00000002
        /*0030*/ 	.string	""
        /*0030*/ 	.string	"ptxas"
        /*0030*/ 	.string	"Cuda compilation tools, release 13.0, V13.0.88"
        /*0030*/ 	.string	"Build cuda_13.0.r13.0/compiler.36424714_0"
        /*0030*/ 	.string	"-arch sm_100 -m 64 "



//--------------------- .note.nv.cuinfo           --------------------------
	.section	.note.nv.cuinfo,"",@"SHT_NOTE"
	.sectionflags	@"SHF_NOTE_NV_CUINFO"
        /*0018*/ 	.short	0x0002
        /*001a*/ 	.short	0x0064
        /*001c*/ 	.short	0x0082
	.zero		2


//--------------------- .nv.info                  --------------------------
	.section	.nv.info,"",@"SHT_CUDA_INFO"
	.align	4


	//----- nvinfo : EIATTR_REGCOUNT
	.align		4
        /*0000*/ 	.byte	0x04, 0x2f
        /*0002*/ 	.short	(.L_1 - .L_0)
	.align		4
.L_0:
        /*0004*/ 	.word	index@(_Z10bfs_kerneliiPiS_S_Pbi)
        /*0008*/ 	.word	0x00000014


	//----- nvinfo : EIATTR_FRAME_SIZE
	.align		4
.L_1:
        /*000c*/ 	.byte	0x04, 0x11
        /*000e*/ 	.short	(.L_3 - .L_2)
	.align		4
.L_2:
        /*0010*/ 	.word	index@(_Z10bfs_kerneliiPiS_S_Pbi)
        /*0014*/ 	.word	0x00000000


	//----- nvinfo : EIATTR_MIN_STACK_SIZE
	.align		4
.L_3:
        /*0018*/ 	.byte	0x04, 0x12
        /*001a*/ 	.short	(.L_5 - .L_4)
	.align		4
.L_4:
        /*001c*/ 	.word	index@(_Z10bfs_kerneliiPiS_S_Pbi)
        /*0020*/ 	.word	0x00000000
.L_5:


//--------------------- .nv.compat                --------------------------
	.section	.nv.compat,"",@"SHT_CUDA_COMPAT_INFO"
	.align	4
        /*0000*/ 	.byte	0x02, 0x09, 0x00, 0x00, 0x02, 0x02, 0x01, 0x00, 0x02, 0x05, 0x05, 0x00, 0x03, 0x07, 0x01, 0x01
        /*0010*/ 	.byte	0x02, 0x03, 0x00, 0x00, 0x02, 0x06, 0x01, 0x00, 0x04, 0x0b, 0x08, 0x00, 0x09, 0x00, 0x00, 0x00
        /*0020*/ 	.byte	0x00, 0x00, 0x00, 0x00


//--------------------- .nv.info._Z10bfs_kerneliiPiS_S_Pbi --------------------------
	.section	.nv.info._Z10bfs_kerneliiPiS_S_Pbi,"",@"SHT_CUDA_INFO"
	.sectionflags	@""
	.align	4


	//----- nvinfo : EIATTR_CUDA_API_VERSION
	.align		4
        /*0000*/ 	.byte	0x04, 0x37
        /*0002*/ 	.short	(.L_7 - .L_6)
.L_6:
        /*0004*/ 	.word	0x00000082


	//----- nvinfo : EIATTR_KPARAM_INFO
	.align		4
.L_7:
        /*0008*/ 	.byte	0x04, 0x17
        /*000a*/ 	.short	(.L_9 - .L_8)
.L_8:
        /*000c*/ 	.word	0x00000000
        /*0010*/ 	.short	0x0006
        /*0012*/ 	.short	0x0028
        /*0014*/ 	.byte	0x00, 0xf0, 0x11, 0x00


	//----- nvinfo : EIATTR_KPARAM_INFO
	.align		4
.L_9:
        /*0018*/ 	.byte	0x04, 0x17
        /*001a*/ 	.short	(.L_11 - .L_10)
.L_10:
        /*001c*/ 	.word	0x00000000
        /*0020*/ 	.short	0x0005
        /*0022*/ 	.short	0x0020
        /*0024*/ 	.byte	0x00, 0xf5, 0x21, 0x00


	//----- nvinfo : EIATTR_KPARAM_INFO
	.align		4
.L_11:
        /*0028*/ 	.byte	0x04, 0x17
        /*002a*/ 	.short	(.L_13 - .L_12)
.L_12:
        /*002c*/ 	.word	0x00000000
        /*0030*/ 	.short	0x0004
        /*0032*/ 	.short	0x0018
        /*0034*/ 	.byte	0x00, 0xf5, 0x21, 0x00


	//----- nvinfo : EIATTR_KPARAM_INFO
	.align		4
.L_13:
        /*0038*/ 	.byte	0x04, 0x17
        /*003a*/ 	.short	(.L_15 - .L_14)
.L_14:
        /*003c*/ 	.word	0x00000000
        /*0040*/ 	.short	0x0003
        /*0042*/ 	.short	0x0010
        /*0044*/ 	.byte	0x00, 0xf5, 0x21, 0x00


	//----- nvinfo : EIATTR_KPARAM_INFO
	.align		4
.L_15:
        /*0048*/ 	.byte	0x04, 0x17
        /*004a*/ 	.short	(.L_17 - .L_16)
.L_16:
        /*004c*/ 	.word	0x00000000
        /*0050*/ 	.short	0x0002
        /*0052*/ 	.short	0x0008
        /*0054*/ 	.byte	0x00, 0xf5, 0x21, 0x00


	//----- nvinfo : EIATTR_KPARAM_INFO
	.align		4
.L_17:
        /*0058*/ 	.byte	0x04, 0x17
        /*005a*/ 	.short	(.L_19 - .L_18)
.L_18:
        /*005c*/ 	.word	0x00000000
        /*0060*/ 	.short	0x0001
        /*0062*/ 	.short	0x0004
        /*0064*/ 	.byte	0x00, 0xf0, 0x11, 0x00


	//----- nvinfo : EIATTR_KPARAM_INFO
	.align		4
.L_19:
        /*0068*/ 	.byte	0x04, 0x17
        /*006a*/ 	.short	(.L_21 - .L_20)
.L_20:
        /*006c*/ 	.word	0x00000000
        /*0070*/ 	.short	0x0000
        /*0072*/ 	.short	0x0000
        /*0074*/ 	.byte	0x00, 0xf0, 0x11, 0x00


	//----- nvinfo : EIATTR_SPARSE_MMA_MASK
	.align		4
.L_21:
        /*0078*/ 	.byte	0x03, 0x50
        /*007a*/ 	.short	0x0000


	//----- nvinfo : EIATTR_MAXREG_COUNT
	.align		4
        /*007c*/ 	.byte	0x03, 0x1b
        /*007e*/ 	.short	0x00ff


	//----- nvinfo : EIATTR_MERCURY_ISA_VERSION
	.align		4
        /*0080*/ 	.byte	0x03, 0x5f
        /*0082*/ 	.short	0x0101


	//----- nvinfo : EIATTR_VRC_CTA_INIT_COUNT
	.align		4
        /*0084*/ 	.byte	0x02, 0x4a
	.zero		1
	.zero		1


	//----- nvinfo : EIATTR_EXIT_INSTR_OFFSETS
	.align		4
        /*0088*/ 	.byte	0x04, 0x1c
        /*008a*/ 	.short	(.L_23 - .L_22)


	//   ....[0]....
.L_22:
        /*008c*/ 	.word	0x00000070


	//   ....[1]....
        /*0090*/ 	.word	0x000000e0


	//   ....[2]....
        /*0094*/ 	.word	0x00000140


	//   ....[3]....
        /*0098*/ 	.word	0x000002b0


	//----- nvinfo : EIATTR_CRS_STACK_SIZE
	.align		4
.L_23:
        /*009c*/ 	.byte	0x04, 0x1e
        /*009e*/ 	.short	(.L_25 - .L_24)
.L_24:
        /*00a0*/ 	.word	0x00000000


	//----- nvinfo : EIATTR_CBANK_PARAM_SIZE
	.align		4
.L_25:
        /*00a4*/ 	.byte	0x03, 0x19
        /*00a6*/ 	.short	0x002c


	//----- nvinfo : EIATTR_PARAM_CBANK
	.align		4
        /*00a8*/ 	.byte	0x04, 0x0a
        /*00aa*/ 	.short	(.L_27 - .L_26)
	.align		4
.L_26:
        /*00ac*/ 	.word	index@(.nv.constant0._Z10bfs_kerneliiPiS_S_Pbi)
        /*00b0*/ 	.short	0x0380
        /*00b2*/ 	.short	0x002c


	//----- nvinfo : EIATTR_SW_WAR
	.align		4
.L_27:
        /*00b4*/ 	.byte	0x04, 0x36
        /*00b6*/ 	.short	(.L_29 - .L_28)
.L_28:
        /*00b8*/ 	.word	0x00000008
.L_29:


//--------------------- .nv.callgraph             --------------------------
	.section	.nv.callgraph,"",@"SHT_CUDA_CALLGRAPH"
	.align	4
	.sectionentsize	8
	.align		4
        /*0000*/ 	.word	0x00000000
	.align		4
        /*0004*/ 	.word	0xffffffff
	.align		4
        /*0008*/ 	.word	0x00000000
	.align		4
        /*000c*/ 	.word	0xfffffffe
	.align		4
        /*0010*/ 	.word	0x00000000
	.align		4
        /*0014*/ 	.word	0xfffffffd
	.align		4
        /*0018*/ 	.word	0x00000000
	.align		4
        /*001c*/ 	.word	0xfffffffc


//--------------------- .text._Z10bfs_kerneliiPiS_S_Pbi --------------------------
	.section	.text._Z10bfs_kerneliiPiS_S_Pbi,"ax",@progbits
	.align	128
        .global         _Z10bfs_kerneliiPiS_S_Pbi
        .type           _Z10bfs_kerneliiPiS_S_Pbi,@function
        .size           _Z10bfs_kerneliiPiS_S_Pbi,(.L_x_4 - _Z10bfs_kerneliiPiS_S_Pbi)
        .other          _Z10bfs_kerneliiPiS_S_Pbi,@"STO_CUDA_ENTRY STV_DEFAULT"
_Z10bfs_kerneliiPiS_S_Pbi:
.text._Z10bfs_kerneliiPiS_S_Pbi:
[----:B------:R-:W-:Y:S01]  /*0000*/  LDC R1, c[0x0][0x37c] ;  /* 0x0000df00ff017b82 */ /* 0x000fe20000000800 */
[----:B------:R-:W0:Y:S07]  /*0010*/  S2R R5, SR_TID.X ;  /* 0x0000000000057919 */ /* 0x000e2e0000002100 */
[----:B------:R-:W0:Y:S01]  /*0020*/  S2UR UR4, SR_CTAID.X ;  /* 0x00000000000479c3 */ /* 0x000e220000002500 */
[----:B------:R-:W1:Y:S07]  /*0030*/  LDCU UR5, c[0x0][0x380] ;  /* 0x00007000ff0577ac */ /* 0x000e6e0008000800 */
[----:B------:R-:W0:Y:S02]  /*0040*/  LDC R0, c[0x0][0x360] ;  /* 0x0000d800ff007b82 */ /* 0x000e240000000800 */
[----:B0-----:R-:W-:-:S05]  /*0050*/  IMAD R5, R0, UR4, R5 ;  /* 0x0000000400057c24 */ /* 0x001fca000f8e0205 */
[----:B-1----:R-:W-:-:S13]  /*0060*/  ISETP.GE.AND P0, PT, R5, UR5, PT ;  /* 0x0000000505007c0c */ /* 0x002fda000bf06270 */
[----:B------:R-:W-:Y:S05]  /*0070*/  @P0 EXIT ;  /* 0x000000000000094d */ /* 0x000fea0003800000 */
[----:B------:R-:W0:Y:S01]  /*0080*/  LDC.64 R2, c[0x0][0x398] ;  /* 0x0000e600ff027b82 */ /* 0x000e220000000a00 */
[----:B------:R-:W1:Y:S01]  /*0090*/  LDCU.64 UR4, c[0x0][0x358] ;  /* 0x00006b00ff0477ac */ /* 0x000e620008000a00 */
[----:B------:R-:W2:Y:S01]  /*00a0*/  LDCU UR6, c[0x0][0x3a8] ;  /* 0x00007500ff0677ac */ /* 0x000ea20008000800 */
[----:B0-----:R-:W-:-:S05]  /*00b0*/  IMAD.WIDE R2, R5, 0x4, R2 ;  /* 0x0000000405027825 */ /* 0x001fca00078e0202 */
[----:B-1----:R-:W2:Y:S02]  /*00c0*/  LDG.E R0, desc[UR4][R2.64] ;  /* 0x0000000402007981 */ /* 0x002ea4000c1e1900 */
[----:B--2---:R-:W-:-:S13]  /*00d0*/  ISETP.NE.AND P0, PT, R0, UR6, PT ;  /* 0x0000000600007c0c */ /* 0x004fda000bf05270 */
[----:B------:R-:W-:Y:S05]  /*00e0*/  @P0 EXIT ;  /* 0x000000000000094d */ /* 0x000fea0003800000 */
[----:B------:R-:W0:Y:S02]  /*00f0*/  LDC.64 R8, c[0x0][0x388] ;  /* 0x0000e200ff087b82 */ /* 0x000e240000000a00 */
[----:B0-----:R-:W-:-:S05]  /*0100*/  IMAD.WIDE R8, R5, 0x4, R8 ;  /* 0x0000000405087825 */ /* 0x001fca00078e0208 */
[----:B------:R-:W2:Y:S04]  /*0110*/  LDG.E R0, desc[UR4][R8.64] ;  /* 0x0000000408007981 */ /* 0x000ea8000c1e1900 */
[----:B------:R-:W2:Y:S02]  /*0120*/  LDG.E R11, desc[UR4][R8.64+0x4] ;  /* 0x00000404080b7981 */ /* 0x000ea4000c1e1900 */
[----:B--2---:R-:W-:-:S13]  /*0130*/  ISETP.GE.AND P0, PT, R0, R11, PT ;  /* 0x0000000b0000720c */ /* 0x004fda0003f06270 */
[----:B------:R-:W-:Y:S05]  /*0140*/  @P0 EXIT ;  /* 0x000000000000094d */ /* 0x000fea0003800000 */
[----:B------:R-:W0:Y:S01]  /*0150*/  LDC.64 R6, c[0x0][0x390] ;  /* 0x0000e400ff067b82 */ /* 0x000e220000000a00 */
[----:B------:R-:W-:-:S07]  /*0160*/  IMAD.MOV.U32 R15, RZ, RZ, R11 ;  /* 0x000000ffff0f7224 */ /* 0x000fce00078e000b */
[----:B------:R-:W1:Y:S02]  /*0170*/  LDC.64 R4, c[0x0][0x398] ;  /* 0x0000e600ff047b82 */ /* 0x000e640000000a00 */
.L_x_2:
[----:B01----:R-:W-:Y:S01]  /*0180*/  IMAD.WIDE R10, R0, 0x4, R6 ;  /* 0x00000004000a7825 */ /* 0x003fe200078e0206 */
[----:B------:R-:W2:Y:S05]  /*0190*/  LDG.E R16, desc[UR4][R2.64] ;  /* 0x0000000402107981 */ /* 0x000eaa000c1e1900 */
[----:B------:R-:W1:Y:S02]  /*01a0*/  LDG.E R11, desc[UR4][R10.64] ;  /* 0x000000040a0b7981 */ /* 0x000e64000c1e1900 */
[----:B-1----:R-:W-:-:S05]  /*01b0*/  IMAD.WIDE R12, R11, 0x4, R4 ;  /* 0x000000040b0c7825 */ /* 0x002fca00078e0204 */
[----:B------:R-:W3:Y:S01]  /*01c0*/  LDG.E R14, desc[UR4][R12.64] ;  /* 0x000000040c0e7981 */ /* 0x000ee2000c1e1900 */
[----:B--2---:R-:W-:Y:S01]  /*01d0*/  VIADD R17, R16, 0x1 ;  /* 0x0000000110117836 */ /* 0x004fe20000000000 */
[----:B------:R-:W-:Y:S01]  /*01e0*/  BSSY.RECONVERGENT B0, `(.L_x_0) ;  /* 0x000000a000007945 */ /* 0x000fe20003800200 */
[----:B------:R-:W-:-:S03]  /*01f0*/  IADD3 R0, PT, PT, R0, 0x1, RZ ;  /* 0x0000000100007810 */ /* 0x000fc60007ffe0ff */
[C---:B---3--:R-:W-:Y:S02]  /*0200*/  ISETP.GT.AND P0, PT, R14.reuse, R17, PT ;  /* 0x000000110e00720c */ /* 0x048fe40003f04270 */
[----:B------:R-:W-:-:S13]  /*0210*/  ISETP.NE.AND P1, PT, R14, -0x1, PT ;  /* 0xffffffff0e00780c */ /* 0x000fda0003f25270 */
[----:B------:R-:W-:Y:S05]  /*0220*/  @!P0 BRA P1, `(.L_x_1) ;  /* 0x0000000000148947 */ /* 0x000fea0000800000 */
[----:B------:R-:W0:Y:S01]  /*0230*/  LDC.64 R10, c[0x0][0x3a0] ;  /* 0x0000e800ff0a7b82 */ /* 0x000e220000000a00 */
[----:B------:R-:W-:Y:S01]  /*0240*/  HFMA2 R14, -RZ, RZ, 0, 5.9604644775390625e-08 ;  /* 0x00000001ff0e7431 */ /* 0x000fe200000001ff */
[----:B------:R1:W-:Y:S04]  /*0250*/  STG.E desc[UR4][R12.64], R17 ;  /* 0x000000110c007986 */ /* 0x0003e8000c101904 */
[----:B0-----:R1:W-:Y:S04]  /*0260*/  STG.E.U8 desc[UR4][R10.64], R14 ;  /* 0x0000000e0a007986 */ /* 0x0013e8000c101104 */
[----:B------:R1:W5:Y:S02]  /*0270*/  LDG.E R15, desc[UR4][R8.64+0x4] ;  /* 0x00000404080f7981 */ /* 0x000364000c1e1900 */
.L_x_1:
[----:B------:R-:W-:Y:S05]  /*0280*/  BSYNC.RECONVERGENT B0 ;  /* 0x0000000000007941 */ /* 0x000fea0003800200 */
.L_x_0:
[----:B-----5:R-:W-:-:S13]  /*0290*/  ISETP.GE.AND P0, PT, R0, R15, PT ;  /* 0x0000000f0000720c */ /* 0x020fda0003f06270 */
[----:B------:R-:W-:Y:S05]  /*02a0*/  @!P0 BRA `(.L_x_2) ;  /* 0xfffffffc00b48947 */ /* 0x000fea000383ffff */
[----:B------:R-:W-:Y:S05]  /*02b0*/  EXIT ;  /* 0x000000000000794d */ /* 0x000fea0003800000 */
.L_x_3:
[----:B------:R-:W-:-:S00]  /*02c0*/  BRA `(.L_x_3) ;  /* 0xfffffffc00fc7947 */ /* 0x000fc0000383ffff */
[----:B------:R-:W-:-:S00]  /*02d0*/  NOP ;  /* 0x0000000000007918 */ /* 0x000fc00000000000 */
        /* <DEDUP_REMOVED lines=10> */
.L_x_4:


//--------------------- .nv.shared.reserved.0     --------------------------
	.section	.nv.shared.reserved.0,"aw",@nobits
	.weak		__nv_reservedSMEM_offset_0_alias
	.size		__nv_reservedSMEM_offset_0_alias, 0, 64
	.other		__nv_reservedSMEM_offset_0_alias,@"STO_CUDA_RESERVED_SHARED STV_DEFAULT"
__nv_reservedSMEM_offset_0_alias:
	.zero		0
	.zero		64


//--------------------- .nv.constant0._Z10bfs_kerneliiPiS_S_Pbi --------------------------
	.section	.nv.constant0._Z10bfs_kerneliiPiS_S_Pbi,"a",@progbits
	.sectionflags	@""
	.align	4
.nv.constant0._Z10bfs_kerneliiPiS_S_Pbi:
	.zero		940


//--------------------- SYMBOLS --------------------------

	.type		.nv.reservedSmem.offset0,@object
	.size		.nv.reservedSmem.offset0,0x4
